//
// Generated by NVIDIA NVVM Compiler
//
// Compiler Build ID: CL-36424714
// Cuda compilation tools, release 13.0, V13.0.88
// Based on NVVM 20.0.0
//

.version 9.0
.target sm_100
.address_size 64

	// .globl	_Z17max_scalar_kernelPKfPffm

.visible .entry _Z17max_scalar_kernelPKfPffm(
	.param .u64 .ptr .align 1 _Z17max_scalar_kernelPKfPffm_param_0,
	.param .u64 .ptr .align 1 _Z17max_scalar_kernelPKfPffm_param_1,
	.param .f32 _Z17max_scalar_kernelPKfPffm_param_2,
	.param .u64 _Z17max_scalar_kernelPKfPffm_param_3
)
{
	.reg .pred 	%p<3>;
	.reg .b32 	%r<5>;
	.reg .b32 	%f<4>;
	.reg .b64 	%rd<10>;

	ld.param.u64 	%rd2, [_Z17max_scalar_kernelPKfPffm_param_0];
	ld.param.u64 	%rd3, [_Z17max_scalar_kernelPKfPffm_param_1];
	ld.param.f32 	%f1, [_Z17max_scalar_kernelPKfPffm_param_2];
	ld.param.u64 	%rd4, [_Z17max_scalar_kernelPKfPffm_param_3];
	mov.u32 	%r1, %ctaid.x;
	mov.u32 	%r2, %ntid.x;
	mov.u32 	%r3, %tid.x;
	mad.lo.s32 	%r4, %r1, %r2, %r3;
	cvt.u64.u32 	%rd1, %r4;
	setp.le.u64 	%p1, %rd4, %rd1;
	@%p1 bra 	$L__BB0_2;
	cvta.to.global.u64 	%rd5, %rd2;
	cvta.to.global.u64 	%rd6, %rd3;
	shl.b64 	%rd7, %rd1, 2;
	add.s64 	%rd8, %rd5, %rd7;
	ld.global.f32 	%f2, [%rd8];
	setp.gt.f32 	%p2, %f2, %f1;
	selp.f32 	%f3, %f2, %f1, %p2;
	add.s64 	%rd9, %rd6, %rd7;
	st.global.f32 	[%rd9], %f3;
$L__BB0_2:
	ret;

}


// ===== COMPILED SASS (sm_100) =====

	.target	sm_100

	.elftype	@"ET_EXEC"


//--------------------- .note.nv.tkinfo           --------------------------
	.section	.note.nv.tkinfo,"",@"SHT_NOTE"
	.sectionflags	@"SHF_NOTE_NV_TKINFO"
	.tkinfo
        /*0018*/ 	.word	0x00000002
        /*0030*/ 	.string	""
        /*0030*/ 	.string	"ptxas"
        /*0030*/ 	.string	"Cuda compilation tools, release 13.0, V13.0.88"
        /*0030*/ 	.string	"Build cuda_13.0.r13.0/compiler.36424714_0"
        /*0030*/ 	.string	"-arch sm_100 -m 64 "



//--------------------- .note.nv.cuinfo           --------------------------
	.section	.note.nv.cuinfo,"",@"SHT_NOTE"
	.sectionflags	@"SHF_NOTE_NV_CUINFO"
        /*0018*/ 	.short	0x0002
        /*001a*/ 	.short	0x0064
        /*001c*/ 	.short	0x0082
	.zero		2


//--------------------- .nv.info                  --------------------------
	.section	.nv.info,"",@"SHT_CUDA_INFO"
	.align	4


	//----- nvinfo : EIATTR_REGCOUNT
	.align		4
        /*0000*/ 	.byte	0x04, 0x2f
        /*0002*/ 	.short	(.L_1 - .L_0)
	.align		4
.L_0:
        /*0004*/ 	.word	index@(_Z17max_scalar_kernelPKfPffm)
        /*0008*/ 	.word	0x0000000a


	//----- nvinfo : EIATTR_FRAME_SIZE
	.align		4
.L_1:
        /*000c*/ 	.byte	0x04, 0x11
        /*000e*/ 	.short	(.L_3 - .L_2)
	.align		4
.L_2:
        /*0010*/ 	.word	index@(_Z17max_scalar_kernelPKfPffm)
        /*0014*/ 	.word	0x00000000


	//----- nvinfo : EIATTR_MIN_STACK_SIZE
	.align		4
.L_3:
        /*0018*/ 	.byte	0x04, 0x12
        /*001a*/ 	.short	(.L_5 - .L_4)
	.align		4
.L_4:
        /*001c*/ 	.word	index@(_Z17max_scalar_kernelPKfPffm)
        /*0020*/ 	.word	0x00000000
.L_5:


//--------------------- .nv.compat                --------------------------
	.section	.nv.compat,"",@"SHT_CUDA_COMPAT_INFO"
	.align	4
        /*0000*/ 	.byte	0x02, 0x09, 0x00, 0x00, 0x02, 0x02, 0x01, 0x00, 0x02, 0x05, 0x05, 0x00, 0x03, 0x07, 0x01, 0x01
        /*0010*/ 	.byte	0x02, 0x03, 0x00, 0x00, 0x02, 0x06, 0x01, 0x00, 0x04, 0x0b, 0x08, 0x00, 0x09, 0x00, 0x00, 0x00
        /*0020*/ 	.byte	0x00, 0x00, 0x00, 0x00


//--------------------- .nv.info._Z17max_scalar_kernelPKfPffm --------------------------
	.section	.nv.info._Z17max_scalar_kernelPKfPffm,"",@"SHT_CUDA_INFO"
	.sectionflags	@""
	.align	4


	//----- nvinfo : EIATTR_CUDA_API_VERSION
	.align		4
        /*0000*/ 	.byte	0x04, 0x37
        /*0002*/ 	.short	(.L_7 - .L_6)
.L_6:
        /*0004*/ 	.word	0x00000082


	//----- nvinfo : EIATTR_KPARAM_INFO
	.align		4
.L_7:
        /*0008*/ 	.byte	0x04, 0x17
        /*000a*/ 	.short	(.L_9 - .L_8)
.L_8:
        /*000c*/ 	.word	0x00000000
        /*0010*/ 	.short	0x0003
        /*0012*/ 	.short	0x0018
        /*0014*/ 	.byte	0x00, 0xf0, 0x21, 0x00


	//----- nvinfo : EIATTR_KPARAM_INFO
	.align		4
.L_9:
        /*0018*/ 	.byte	0x04, 0x17
        /*001a*/ 	.short	(.L_11 - .L_10)
.L_10:
        /*001c*/ 	.word	0x00000000
        /*0020*/ 	.short	0x0002
        /*0022*/ 	.short	0x0010
        /*0024*/ 	.byte	0x00, 0xf0, 0x11, 0x00


	//----- nvinfo : EIATTR_KPARAM_INFO
	.align		4
.L_11:
        /*0028*/ 	.byte	0x04, 0x17
        /*002a*/ 	.short	(.L_13 - .L_12)
.L_12:
        /*002c*/ 	.word	0x00000000
        /*0030*/ 	.short	0x0001
        /*0032*/ 	.short	0x0008
        /*0034*/ 	.byte	0x00, 0xf5, 0x21, 0x00


	//----- nvinfo : EIATTR_KPARAM_INFO
	.align		4
.L_13:
        /*0038*/ 	.byte	0x04, 0x17
        /*003a*/ 	.short	(.L_15 - .L_14)
.L_14:
        /*003c*/ 	.word	0x00000000
        /*0040*/ 	.short	0x0000
        /*0042*/ 	.short	0x0000
        /*0044*/ 	.byte	0x00, 0xf5, 0x21, 0x00


	//----- nvinfo : EIATTR_SPARSE_MMA_MASK
	.align		4
.L_15:
        /*0048*/ 	.byte	0x03, 0x50
        /*004a*/ 	.short	0x0000


	//----- nvinfo : EIATTR_MAXREG_COUNT
	.align		4
        /*004c*/ 	.byte	0x03, 0x1b
        /*004e*/ 	.short	0x00ff


	//----- nvinfo : EIATTR_MERCURY_ISA_VERSION
	.align		4
        /*0050*/ 	.byte	0x03, 0x5f
        /*0052*/ 	.short	0x0101


	//----- nvinfo : EIATTR_VRC_CTA_INIT_COUNT
	.align		4
        /*0054*/ 	.byte	0x02, 0x4a
	.zero		1
	.zero		1


	//----- nvinfo : EIATTR_EXIT_INSTR_OFFSETS
	.align		4
        /*0058*/ 	.byte	0x04, 0x1c
        /*005a*/ 	.short	(.L_17 - .L_16)


	//   ....[0]....
.L_16:
        /*005c*/ 	.word	0x00000080


	//   ....[1]....
        /*0060*/ 	.word	0x00000160


	//----- nvinfo : EIATTR_CBANK_PARAM_SIZE
	.align		4
.L_17:
        /*0064*/ 	.byte	0x03, 0x19
        /*0066*/ 	.short	0x0020


	//----- nvinfo : EIATTR_PARAM_CBANK
	.align		4
        /*0068*/ 	.byte	0x04, 0x0a
        /*006a*/ 	.short	(.L_19 - .L_18)
	.align		4
.L_18:
        /*006c*/ 	.word	index@(.nv.constant0._Z17max_scalar_kernelPKfPffm)
        /*0070*/ 	.short	0x0380
        /*0072*/ 	.short	0x0020


	//----- nvinfo : EIATTR_SW_WAR
	.align		4
.L_19:
        /*0074*/ 	.byte	0x04, 0x36
        /*0076*/ 	.short	(.L_21 - .L_20)
.L_20:
        /*0078*/ 	.word	0x00000008
.L_21:


//--------------------- .nv.callgraph             --------------------------
	.section	.nv.callgraph,"",@"SHT_CUDA_CALLGRAPH"
	.align	4
	.sectionentsize	8
	.align		4
        /*0000*/ 	.word	0x00000000
	.align		4
        /*0004*/ 	.word	0xffffffff
	.align		4
        /*0008*/ 	.word	0x00000000
	.align		4
        /*000c*/ 	.word	0xfffffffe
	.align		4
        /*0010*/ 	.word	0x00000000
	.align		4
        /*0014*/ 	.word	0xfffffffd
	.align		4
        /*0018*/ 	.word	0x00000000
	.align		4
        /*001c*/ 	.word	0xfffffffc


//--------------------- .text._Z17max_scalar_kernelPKfPffm --------------------------
	.section	.text._Z17max_scalar_kernelPKfPffm,"ax",@progbits
	.align	128
        .global         _Z17max_scalar_kernelPKfPffm
        .type           _Z17max_scalar_kernelPKfPffm,@function
        .size           _Z17max_scalar_kernelPKfPffm,(.L_x_1 - _Z17max_scalar_kernelPKfPffm)
        .other          _Z17max_scalar_kernelPKfPffm,@"STO_CUDA_ENTRY STV_DEFAULT"
_Z17max_scalar_kernelPKfPffm:
.text._Z17max_scalar_kernelPKfPffm:
[----:B------:R-:W-:Y:S01]  /*0000*/  LDC R1, c[0x0][0x37c] ;  /* 0x0000df00ff017b82 */ /* 0x000fe20000000800 */
[----:B------:R-:W0:Y:S07]  /*0010*/  S2R R3, SR_TID.X ;  /* 0x0000000000037919 */ /* 0x000e2e0000002100 */
[----:B------:R-:W0:Y:S01]  /*0020*/  S2UR UR4, SR_CTAID.X ;  /* 0x00000000000479c3 */ /* 0x000e220000002500 */
[----:B------:R-:W1:Y:S07]  /*0030*/  LDCU.64 UR6, c[0x0][0x398] ;  /* 0x00007300ff0677ac */ /* 0x000e6e0008000a00 */
[----:B------:R-:W0:Y:S02]  /*0040*/  LDC R0, c[0x0][0x360] ;  /* 0x0000d800ff007b82 */ /* 0x000e240000000800 */
[----:B0-----:R-:W-:-:S05]  /*0050*/  IMAD R0, R0, UR4, R3 ;  /* 0x0000000400007c24 */ /* 0x001fca000f8e0203 */
[----:B-1----:R-:W-:-:S04]  /*0060*/  ISETP.GE.U32.AND P0, PT, R0, UR6, PT ;  /* 0x0000000600007c0c */ /* 0x002fc8000bf06070 */
[----:B------:R-:W-:-:S13]  /*0070*/  ISETP.GE.U32.AND.EX P0, PT, RZ, UR7, PT, P0 ;  /* 0x00000007ff007c0c */ /* 0x000fda000bf06100 */
[----:B------:R-:W-:Y:S05]  /*0080*/  @P0 EXIT ;  /* 0x000000000000094d */ /* 0x000fea0003800000 */
[----:B------:R-:W0:Y:S01]  /*0090*/  LDCU.128 UR8, c[0x0][0x380] ;  /* 0x00007000ff0877ac */ /* 0x000e220008000c00 */
[----:B------:R-:W-:Y:S01]  /*00a0*/  IMAD.SHL.U32 R4, R0, 0x4, RZ ;  /* 0x0000000400047824 */ /* 0x000fe200078e00ff */
[----:B------:R-:W-:Y:S01]  /*00b0*/  SHF.R.U32.HI R0, RZ, 0x1e, R0 ;  /* 0x0000001eff007819 */ /* 0x000fe20000011600 */
[----:B------:R-:W1:Y:S01]  /*00c0*/  LDCU.64 UR4, c[0x0][0x358] ;  /* 0x00006b00ff0477ac */ /* 0x000e620008000a00 */
[----:B------:R-:W2:Y:S02]  /*00d0*/  LDCU UR6, c[0x0][0x390] ;  /* 0x00007200ff0677ac */ /* 0x000ea40008000800 */
[----:B0-----:R-:W-:-:S04]  /*00e0*/  IADD3 R2, P0, PT, R4, UR8, RZ ;  /* 0x0000000804027c10 */ /* 0x001fc8000ff1e0ff */
[----:B------:R-:W-:-:S05]  /*00f0*/  IADD3.X R3, PT, PT, R0, UR9, RZ, P0, !PT ;  /* 0x0000000900037c10 */ /* 0x000fca00087fe4ff */
[----:B-1----:R-:W2:Y:S01]  /*0100*/  LDG.E R2, desc[UR4][R2.64] ;  /* 0x0000000402027981 */ /* 0x002ea2000c1e1900 */
[----:B------:R-:W-:-:S04]  /*0110*/  IADD3 R4, P1, PT, R4, UR10, RZ ;  /* 0x0000000a04047c10 */ /* 0x000fc8000ff3e0ff */
[----:B------:R-:W-:Y:S02]  /*0120*/  IADD3.X R5, PT, PT, R0, UR11, RZ, P1, !PT ;  /* 0x0000000b00057c10 */ /* 0x000fe40008ffe4ff */
[----:B--2---:R-:W-:-:S04]  /*0130*/  FSETP.GT.AND P0, PT, R2, UR6, PT ;  /* 0x0000000602007c0b */ /* 0x004fc8000bf04000 */
[----:B------:R-:W-:-:S05]  /*0140*/  FSEL R7, R2, UR6, P0 ;  /* 0x0000000602077c08 */ /* 0x000fca0008000000 */
[----:B------:R-:W-:Y:S01]  /*0150*/  STG.E desc[UR4][R4.64], R7 ;  /* 0x0000000704007986 */ /* 0x000fe2000c101904 */
[----:B------:R-:W-:Y:S05]  /*0160*/  EXIT ;  /* 0x000000000000794d */ /* 0x000fea0003800000 */
.L_x_0:
[----:B------:R-:W-:-:S00]  /*0170*/  BRA `(.L_x_0) ;  /* 0xfffffffc00fc7947 */ /* 0x000fc0000383ffff */
[----:B------:R-:W-:-:S00]  /*0180*/  NOP ;  /* 0x0000000000007918 */ /* 0x000fc00000000000 */
[----:B------:R-:W-:-:S00]  /*0190*/  NOP ;  /* 0x0000000000007918 */ /* 0x000fc00000000000 */
[----:B------:R-:W-:-:S00]  /*01a0*/  NOP ;  /* 0x0000000000007918 */ /* 0x000fc00000000000 */
[----:B------:R-:W-:-:S00]  /*01b0*/  NOP ;  /* 0x0000000000007918 */ /* 0x000fc00000000000 */
[----:B------:R-:W-:-:S00]  /*01c0*/  NOP ;  /* 0x0000000000007918 */ /* 0x000fc00000000000 */
[----:B------:R-:W-:-:S00]  /*01d0*/  NOP ;  /* 0x0000000000007918 */ /* 0x000fc00000000000 */
[----:B------:R-:W-:-:S00]  /*01e0*/  NOP ;  /* 0x0000000000007918 */ /* 0x000fc00000000000 */
[----:B------:R-:W-:-:S00]  /*01f0*/  NOP ;  /* 0x0000000000007918 */ /* 0x000fc00000000000 */
.L_x_1:


//--------------------- .nv.shared.reserved.0     --------------------------
	.section	.nv.shared.reserved.0,"aw",@nobits
	.weak		__nv_reservedSMEM_offset_0_alias
	.size		__nv_reservedSMEM_offset_0_alias, 0, 64
	.other		__nv_reservedSMEM_offset_0_alias,@"STO_CUDA_RESERVED_SHARED STV_DEFAULT"
__nv_reservedSMEM_offset_0_alias:
	.zero		0
	.zero		64


//--------------------- .nv.constant0._Z17max_scalar_kernelPKfPffm --------------------------
	.section	.nv.constant0._Z17max_scalar_kernelPKfPffm,"a",@progbits
	.sectionflags	@""
	.align	4
.nv.constant0._Z17max_scalar_kernelPKfPffm:
	.zero		928


//--------------------- SYMBOLS --------------------------

	.type		.nv.reservedSmem.offset0,@object
	.size		.nv.reservedSmem.offset0,0x4
